//
// Generated by NVIDIA NVVM Compiler
//
// Compiler Build ID: CL-36424714
// Cuda compilation tools, release 13.0, V13.0.88
// Based on NVVM 20.0.0
//

.version 9.0
.target sm_100
.address_size 64

	// .globl	_Z12kernel_splatiiiPdS_S_S_i

.visible .entry _Z12kernel_splatiiiPdS_S_S_i(
	.param .u32 _Z12kernel_splatiiiPdS_S_S_i_param_0,
	.param .u32 _Z12kernel_splatiiiPdS_S_S_i_param_1,
	.param .u32 _Z12kernel_splatiiiPdS_S_S_i_param_2,
	.param .u64 .ptr .align 1 _Z12kernel_splatiiiPdS_S_S_i_param_3,
	.param .u64 .ptr .align 1 _Z12kernel_splatiiiPdS_S_S_i_param_4,
	.param .u64 .ptr .align 1 _Z12kernel_splatiiiPdS_S_S_i_param_5,
	.param .u64 .ptr .align 1 _Z12kernel_splatiiiPdS_S_S_i_param_6,
	.param .u32 _Z12kernel_splatiiiPdS_S_S_i_param_7
)
{
	.reg .pred 	%p<2>;
	.reg .b32 	%r<7>;
	.reg .b64 	%rd<9>;
	.reg .b64 	%fd<2>;

	ld.param.u32 	%r3, [_Z12kernel_splatiiiPdS_S_S_i_param_2];
	ld.param.u64 	%rd1, [_Z12kernel_splatiiiPdS_S_S_i_param_4];
	ld.param.u64 	%rd2, [_Z12kernel_splatiiiPdS_S_S_i_param_6];
	ld.param.u32 	%r2, [_Z12kernel_splatiiiPdS_S_S_i_param_7];
	mov.u32 	%r4, %ntid.x;
	mov.u32 	%r5, %ctaid.x;
	mov.u32 	%r6, %tid.x;
	mad.lo.s32 	%r1, %r4, %r5, %r6;
	setp.ge.s32 	%p1, %r1, %r3;
	@%p1 bra 	$L__BB0_2;
	cvta.to.global.u64 	%rd3, %rd2;
	cvta.to.global.u64 	%rd4, %rd1;
	mul.wide.s32 	%rd5, %r2, 8;
	add.s64 	%rd6, %rd3, %rd5;
	ld.global.f64 	%fd1, [%rd6];
	mul.wide.s32 	%rd7, %r1, 8;
	add.s64 	%rd8, %rd4, %rd7;
	st.global.f64 	[%rd8], %fd1;
$L__BB0_2:
	ret;

}
	// .globl	_Z9kernel_eyiiiPdS_S_S_i
.visible .entry _Z9kernel_eyiiiPdS_S_S_i(
	.param .u32 _Z9kernel_eyiiiPdS_S_S_i_param_0,
	.param .u32 _Z9kernel_eyiiiPdS_S_S_i_param_1,
	.param .u32 _Z9kernel_eyiiiPdS_S_S_i_param_2,
	.param .u64 .ptr .align 1 _Z9kernel_eyiiiPdS_S_S_i_param_3,
	.param .u64 .ptr .align 1 _Z9kernel_eyiiiPdS_S_S_i_param_4,
	.param .u64 .ptr .align 1 _Z9kernel_eyiiiPdS_S_S_i_param_5,
	.param .u64 .ptr .align 1 _Z9kernel_eyiiiPdS_S_S_i_param_6,
	.param .u32 _Z9kernel_eyiiiPdS_S_S_i_param_7
)
{
	.reg .pred 	%p<4>;
	.reg .b32 	%r<16>;
	.reg .b64 	%rd<10>;
	.reg .b64 	%fd<6>;

	ld.param.u32 	%r5, [_Z9kernel_eyiiiPdS_S_S_i_param_1];
	ld.param.u32 	%r6, [_Z9kernel_eyiiiPdS_S_S_i_param_2];
	ld.param.u64 	%rd1, [_Z9kernel_eyiiiPdS_S_S_i_param_4];
	ld.param.u64 	%rd2, [_Z9kernel_eyiiiPdS_S_S_i_param_5];
	mov.u32 	%r7, %ntid.x;
	mov.u32 	%r8, %ctaid.x;
	mov.u32 	%r9, %tid.x;
	mad.lo.s32 	%r1, %r7, %r8, %r9;
	add.s32 	%r2, %r1, 1;
	mov.u32 	%r10, %ntid.y;
	mov.u32 	%r11, %ctaid.y;
	mov.u32 	%r12, %tid.y;
	mad.lo.s32 	%r13, %r10, %r11, %r12;
	setp.ge.s32 	%p1, %r2, %r5;
	setp.ge.s32 	%p2, %r13, %r6;
	or.pred  	%p3, %p1, %p2;
	@%p3 bra 	$L__BB1_2;
	cvta.to.global.u64 	%rd3, %rd2;
	cvta.to.global.u64 	%rd4, %rd1;
	mad.lo.s32 	%r14, %r6, %r2, %r13;
	mul.wide.s32 	%rd5, %r14, 8;
	add.s64 	%rd6, %rd3, %rd5;
	ld.global.f64 	%fd1, [%rd6];
	mad.lo.s32 	%r15, %r6, %r1, %r13;
	mul.wide.s32 	%rd7, %r15, 8;
	add.s64 	%rd8, %rd3, %rd7;
	ld.global.f64 	%fd2, [%rd8];
	sub.f64 	%fd3, %fd1, %fd2;
	add.s64 	%rd9, %rd4, %rd5;
	ld.global.f64 	%fd4, [%rd9];
	fma.rn.f64 	%fd5, %fd3, 0dBFE0000000000000, %fd4;
	st.global.f64 	[%rd9], %fd5;
$L__BB1_2:
	ret;

}
	// .globl	_Z9kernel_exiiiPdS_S_S_i
.visible .entry _Z9kernel_exiiiPdS_S_S_i(
	.param .u32 _Z9kernel_exiiiPdS_S_S_i_param_0,
	.param .u32 _Z9kernel_exiiiPdS_S_S_i_param_1,
	.param .u32 _Z9kernel_exiiiPdS_S_S_i_param_2,
	.param .u64 .ptr .align 1 _Z9kernel_exiiiPdS_S_S_i_param_3,
	.param .u64 .ptr .align 1 _Z9kernel_exiiiPdS_S_S_i_param_4,
	.param .u64 .ptr .align 1 _Z9kernel_exiiiPdS_S_S_i_param_5,
	.param .u64 .ptr .align 1 _Z9kernel_exiiiPdS_S_S_i_param_6,
	.param .u32 _Z9kernel_exiiiPdS_S_S_i_param_7
)
{
	.reg .pred 	%p<4>;
	.reg .b32 	%r<16>;
	.reg .b64 	%rd<13>;
	.reg .b64 	%fd<6>;

	ld.param.u32 	%r4, [_Z9kernel_exiiiPdS_S_S_i_param_1];
	ld.param.u32 	%r5, [_Z9kernel_exiiiPdS_S_S_i_param_2];
	ld.param.u64 	%rd1, [_Z9kernel_exiiiPdS_S_S_i_param_3];
	ld.param.u64 	%rd2, [_Z9kernel_exiiiPdS_S_S_i_param_5];
	mov.u32 	%r6, %ntid.x;
	mov.u32 	%r7, %ctaid.x;
	mov.u32 	%r8, %tid.x;
	mad.lo.s32 	%r1, %r6, %r7, %r8;
	mov.u32 	%r9, %ntid.y;
	mov.u32 	%r10, %ctaid.y;
	mov.u32 	%r11, %tid.y;
	mad.lo.s32 	%r12, %r9, %r10, %r11;
	add.s32 	%r13, %r12, 1;
	setp.ge.s32 	%p1, %r1, %r4;
	setp.ge.s32 	%p2, %r13, %r5;
	or.pred  	%p3, %p1, %p2;
	@%p3 bra 	$L__BB2_2;
	cvta.to.global.u64 	%rd3, %rd2;
	cvta.to.global.u64 	%rd4, %rd1;
	mul.lo.s32 	%r14, %r5, %r1;
	cvt.s64.s32 	%rd5, %r14;
	cvt.u64.u32 	%rd6, %r12;
	add.s64 	%rd7, %rd5, %rd6;
	shl.b64 	%rd8, %rd7, 3;
	add.s64 	%rd9, %rd3, %rd8;
	ld.global.f64 	%fd1, [%rd9+8];
	add.s32 	%r15, %r14, %r12;
	mul.wide.s32 	%rd10, %r15, 8;
	add.s64 	%rd11, %rd3, %rd10;
	ld.global.f64 	%fd2, [%rd11];
	sub.f64 	%fd3, %fd1, %fd2;
	add.s64 	%rd12, %rd4, %rd8;
	ld.global.f64 	%fd4, [%rd12+8];
	fma.rn.f64 	%fd5, %fd3, 0dBFE0000000000000, %fd4;
	st.global.f64 	[%rd12+8], %fd5;
$L__BB2_2:
	ret;

}
	// .globl	_Z9kernel_hziiiPdS_S_S_i
.visible .entry _Z9kernel_hziiiPdS_S_S_i(
	.param .u32 _Z9kernel_hziiiPdS_S_S_i_param_0,
	.param .u32 _Z9kernel_hziiiPdS_S_S_i_param_1,
	.param .u32 _Z9kernel_hziiiPdS_S_S_i_param_2,
	.param .u64 .ptr .align 1 _Z9kernel_hziiiPdS_S_S_i_param_3,
	.param .u64 .ptr .align 1 _Z9kernel_hziiiPdS_S_S_i_param_4,
	.param .u64 .ptr .align 1 _Z9kernel_hziiiPdS_S_S_i_param_5,
	.param .u64 .ptr .align 1 _Z9kernel_hziiiPdS_S_S_i_param_6,
	.param .u32 _Z9kernel_hziiiPdS_S_S_i_param_7
)
{
	.reg .pred 	%p<4>;
	.reg .b32 	%r<17>;
	.reg .b64 	%rd<13>;
	.reg .b64 	%fd<10>;

	ld.param.u32 	%r4, [_Z9kernel_hziiiPdS_S_S_i_param_1];
	ld.param.u32 	%r5, [_Z9kernel_hziiiPdS_S_S_i_param_2];
	ld.param.u64 	%rd1, [_Z9kernel_hziiiPdS_S_S_i_param_3];
	ld.param.u64 	%rd2, [_Z9kernel_hziiiPdS_S_S_i_param_4];
	ld.param.u64 	%rd3, [_Z9kernel_hziiiPdS_S_S_i_param_5];
	mov.u32 	%r6, %ntid.x;
	mov.u32 	%r7, %ctaid.x;
	mov.u32 	%r8, %tid.x;
	mad.lo.s32 	%r1, %r6, %r7, %r8;
	mov.u32 	%r9, %ntid.y;
	mov.u32 	%r10, %ctaid.y;
	mov.u32 	%r11, %tid.y;
	mad.lo.s32 	%r12, %r9, %r10, %r11;
	add.s32 	%r13, %r4, -1;
	setp.ge.s32 	%p1, %r1, %r13;
	add.s32 	%r14, %r5, -1;
	setp.ge.s32 	%p2, %r12, %r14;
	or.pred  	%p3, %p1, %p2;
	@%p3 bra 	$L__BB3_2;
	cvta.to.global.u64 	%rd4, %rd1;
	cvta.to.global.u64 	%rd5, %rd2;
	cvta.to.global.u64 	%rd6, %rd3;
	mad.lo.s32 	%r15, %r5, %r1, %r12;
	mul.wide.s32 	%rd7, %r15, 8;
	add.s64 	%rd8, %rd4, %rd7;
	ld.global.f64 	%fd1, [%rd8+8];
	ld.global.f64 	%fd2, [%rd8];
	sub.f64 	%fd3, %fd1, %fd2;
	add.s32 	%r16, %r15, %r5;
	mul.wide.s32 	%rd9, %r16, 8;
	add.s64 	%rd10, %rd5, %rd9;
	ld.global.f64 	%fd4, [%rd10];
	add.f64 	%fd5, %fd3, %fd4;
	add.s64 	%rd11, %rd5, %rd7;
	ld.global.f64 	%fd6, [%rd11];
	sub.f64 	%fd7, %fd5, %fd6;
	add.s64 	%rd12, %rd6, %rd7;
	ld.global.f64 	%fd8, [%rd12];
	fma.rn.f64 	%fd9, %fd7, 0dBFE6666666666666, %fd8;
	st.global.f64 	[%rd12], %fd9;
$L__BB3_2:
	ret;

}


// ===== COMPILED SASS (sm_100) =====

	.target	sm_100

	.elftype	@"ET_EXEC"


//--------------------- .note.nv.tkinfo           --------------------------
	.section	.note.nv.tkinfo,"",@"SHT_NOTE"
	.sectionflags	@"SHF_NOTE_NV_TKINFO"
	.tkinfo
        /*0018*/ 	.word	0x00000002
        /*0030*/ 	.string	""
        /*0030*/ 	.string	"ptxas"
        /*0030*/ 	.string	"Cuda compilation tools, release 13.0, V13.0.88"
        /*0030*/ 	.string	"Build cuda_13.0.r13.0/compiler.36424714_0"
        /*0030*/ 	.string	"-arch sm_100 -m 64 "



//--------------------- .note.nv.cuinfo           --------------------------
	.section	.note.nv.cuinfo,"",@"SHT_NOTE"
	.sectionflags	@"SHF_NOTE_NV_CUINFO"
        /*0018*/ 	.short	0x0002
        /*001a*/ 	.short	0x0064
        /*001c*/ 	.short	0x0082
	.zero		2


//--------------------- .nv.info                  --------------------------
	.section	.nv.info,"",@"SHT_CUDA_INFO"
	.align	4


	//----- nvinfo : EIATTR_REGCOUNT
	.align		4
        /*0000*/ 	.byte	0x04, 0x2f
        /*0002*/ 	.short	(.L_1 - .L_0)
	.align		4
.L_0:
        /*0004*/ 	.word	index@(_Z12kernel_splatiiiPdS_S_S_i)
        /*0008*/ 	.word	0x0000000a


	//----- nvinfo : EIATTR_FRAME_SIZE
	.align		4
.L_1:
        /*000c*/ 	.byte	0x04, 0x11
        /*000e*/ 	.short	(.L_3 - .L_2)
	.align		4
.L_2:
        /*0010*/ 	.word	index@(_Z12kernel_splatiiiPdS_S_S_i)
        /*0014*/ 	.word	0x00000000


	//----- nvinfo : EIATTR_REGCOUNT
	.align		4
.L_3:
        /*0018*/ 	.byte	0x04, 0x2f
        /*001a*/ 	.short	(.L_5 - .L_4)
	.align		4
.L_4:
        /*001c*/ 	.word	index@(_Z9kernel_eyiiiPdS_S_S_i)
        /*0020*/ 	.word	0x0000000e


	//----- nvinfo : EIATTR_FRAME_SIZE
	.align		4
.L_5:
        /*0024*/ 	.byte	0x04, 0x11
        /*0026*/ 	.short	(.L_7 - .L_6)
	.align		4
.L_6:
        /*0028*/ 	.word	index@(_Z9kernel_eyiiiPdS_S_S_i)
        /*002c*/ 	.word	0x00000000


	//----- nvinfo : EIATTR_REGCOUNT
	.align		4
.L_7:
        /*0030*/ 	.byte	0x04, 0x2f
        /*0032*/ 	.short	(.L_9 - .L_8)
	.align		4
.L_8:
        /*0034*/ 	.word	index@(_Z9kernel_exiiiPdS_S_S_i)
        /*0038*/ 	.word	0x0000000e


	//----- nvinfo : EIATTR_FRAME_SIZE
	.align		4
.L_9:
        /*003c*/ 	.byte	0x04, 0x11
        /*003e*/ 	.short	(.L_11 - .L_10)
	.align		4
.L_10:
        /*0040*/ 	.word	index@(_Z9kernel_exiiiPdS_S_S_i)
        /*0044*/ 	.word	0x00000000


	//----- nvinfo : EIATTR_REGCOUNT
	.align		4
.L_11:
        /*0048*/ 	.byte	0x04, 0x2f
        /*004a*/ 	.short	(.L_13 - .L_12)
	.align		4
.L_12:
        /*004c*/ 	.word	index@(_Z9kernel_hziiiPdS_S_S_i)
        /*0050*/ 	.word	0x00000012


	//----- nvinfo : EIATTR_FRAME_SIZE
	.align		4
.L_13:
        /*0054*/ 	.byte	0x04, 0x11
        /*0056*/ 	.short	(.L_15 - .L_14)
	.align		4
.L_14:
        /*0058*/ 	.word	index@(_Z9kernel_hziiiPdS_S_S_i)
        /*005c*/ 	.word	0x00000000


	//----- nvinfo : EIATTR_MIN_STACK_SIZE
	.align		4
.L_15:
        /*0060*/ 	.byte	0x04, 0x12
        /*0062*/ 	.short	(.L_17 - .L_16)
	.align		4
.L_16:
        /*0064*/ 	.word	index@(_Z9kernel_hziiiPdS_S_S_i)
        /*0068*/ 	.word	0x00000000


	//----- nvinfo : EIATTR_MIN_STACK_SIZE
	.align		4
.L_17:
        /*006c*/ 	.byte	0x04, 0x12
        /*006e*/ 	.short	(.L_19 - .L_18)
	.align		4
.L_18:
        /*0070*/ 	.word	index@(_Z9kernel_exiiiPdS_S_S_i)
        /*0074*/ 	.word	0x00000000


	//----- nvinfo : EIATTR_MIN_STACK_SIZE
	.align		4
.L_19:
        /*0078*/ 	.byte	0x04, 0x12
        /*007a*/ 	.short	(.L_21 - .L_20)
	.align		4
.L_20:
        /*007c*/ 	.word	index@(_Z9kernel_eyiiiPdS_S_S_i)
        /*0080*/ 	.word	0x00000000


	//----- nvinfo : EIATTR_MIN_STACK_SIZE
	.align		4
.L_21:
        /*0084*/ 	.byte	0x04, 0x12
        /*0086*/ 	.short	(.L_23 - .L_22)
	.align		4
.L_22:
        /*0088*/ 	.word	index@(_Z12kernel_splatiiiPdS_S_S_i)
        /*008c*/ 	.word	0x00000000
.L_23:


//--------------------- .nv.compat                --------------------------
	.section	.nv.compat,"",@"SHT_CUDA_COMPAT_INFO"
	.align	4
        /*0000*/ 	.byte	0x02, 0x09, 0x00, 0x00, 0x02, 0x02, 0x01, 0x00, 0x02, 0x05, 0x05, 0x00, 0x03, 0x07, 0x01, 0x01
        /*0010*/ 	.byte	0x02, 0x03, 0x00, 0x00, 0x02, 0x06, 0x01, 0x00, 0x04, 0x0b, 0x08, 0x00, 0x01, 0x00, 0x00, 0x00
        /*0020*/ 	.byte	0x00, 0x00, 0x00, 0x00


//--------------------- .nv.info._Z9kernel_hziiiPdS_S_S_i --------------------------
	.section	.nv.info._Z9kernel_hziiiPdS_S_S_i,"",@"SHT_CUDA_INFO"
	.sectionflags	@""
	.align	4


	//----- nvinfo : EIATTR_CUDA_API_VERSION
	.align		4
        /*0000*/ 	.byte	0x04, 0x37
        /*0002*/ 	.short	(.L_25 - .L_24)
.L_24:
        /*0004*/ 	.word	0x00000082


	//----- nvinfo : EIATTR_KPARAM_INFO
	.align		4
.L_25:
        /*0008*/ 	.byte	0x04, 0x17
        /*000a*/ 	.short	(.L_27 - .L_26)
.L_26:
        /*000c*/ 	.word	0x00000000
        /*0010*/ 	.short	0x0007
        /*0012*/ 	.short	0x0030
        /*0014*/ 	.byte	0x00, 0xf0, 0x11, 0x00


	//----- nvinfo : EIATTR_KPARAM_INFO
	.align		4
.L_27:
        /*0018*/ 	.byte	0x04, 0x17
        /*001a*/ 	.short	(.L_29 - .L_28)
.L_28:
        /*001c*/ 	.word	0x00000000
        /*0020*/ 	.short	0x0006
        /*0022*/ 	.short	0x0028
        /*0024*/ 	.byte	0x00, 0xf5, 0x21, 0x00


	//----- nvinfo : EIATTR_KPARAM_INFO
	.align		4
.L_29:
        /*0028*/ 	.byte	0x04, 0x17
        /*002a*/ 	.short	(.L_31 - .L_30)
.L_30:
        /*002c*/ 	.word	0x00000000
        /*0030*/ 	.short	0x0005
        /*0032*/ 	.short	0x0020
        /*0034*/ 	.byte	0x00, 0xf5, 0x21, 0x00


	//----- nvinfo : EIATTR_KPARAM_INFO
	.align		4
.L_31:
        /*0038*/ 	.byte	0x04, 0x17
        /*003a*/ 	.short	(.L_33 - .L_32)
.L_32:
        /*003c*/ 	.word	0x00000000
        /*0040*/ 	.short	0x0004
        /*0042*/ 	.short	0x0018
        /*0044*/ 	.byte	0x00, 0xf5, 0x21, 0x00


	//----- nvinfo : EIATTR_KPARAM_INFO
	.align		4
.L_33:
        /*0048*/ 	.byte	0x04, 0x17
        /*004a*/ 	.short	(.L_35 - .L_34)
.L_34:
        /*004c*/ 	.word	0x00000000
        /*0050*/ 	.short	0x0003
        /*0052*/ 	.short	0x0010
        /*0054*/ 	.byte	0x00, 0xf5, 0x21, 0x00


	//----- nvinfo : EIATTR_KPARAM_INFO
	.align		4
.L_35:
        /*0058*/ 	.byte	0x04, 0x17
        /*005a*/ 	.short	(.L_37 - .L_36)
.L_36:
        /*005c*/ 	.word	0x00000000
        /*0060*/ 	.short	0x0002
        /*0062*/ 	.short	0x0008
        /*0064*/ 	.byte	0x00, 0xf0, 0x11, 0x00


	//----- nvinfo : EIATTR_KPARAM_INFO
	.align		4
.L_37:
        /*0068*/ 	.byte	0x04, 0x17
        /*006a*/ 	.short	(.L_39 - .L_38)
.L_38:
        /*006c*/ 	.word	0x00000000
        /*0070*/ 	.short	0x0001
        /*0072*/ 	.short	0x0004
        /*0074*/ 	.byte	0x00, 0xf0, 0x11, 0x00


	//----- nvinfo : EIATTR_KPARAM_INFO
	.align		4
.L_39:
        /*0078*/ 	.byte	0x04, 0x17
        /*007a*/ 	.short	(.L_41 - .L_40)
.L_40:
        /*007c*/ 	.word	0x00000000
        /*0080*/ 	.short	0x0000
        /*0082*/ 	.short	0x0000
        /*0084*/ 	.byte	0x00, 0xf0, 0x11, 0x00


	//----- nvinfo : EIATTR_SPARSE_MMA_MASK
	.align		4
.L_41:
        /*0088*/ 	.byte	0x03, 0x50
        /*008a*/ 	.short	0x0000


	//----- nvinfo : EIATTR_MAXREG_COUNT
	.align		4
        /*008c*/ 	.byte	0x03, 0x1b
        /*008e*/ 	.short	0x00ff


	//----- nvinfo : EIATTR_MERCURY_ISA_VERSION
	.align		4
        /*0090*/ 	.byte	0x03, 0x5f
        /*0092*/ 	.short	0x0101


	//----- nvinfo : EIATTR_VRC_CTA_INIT_COUNT
	.align		4
        /*0094*/ 	.byte	0x02, 0x4a
	.zero		1
	.zero		1


	//----- nvinfo : EIATTR_EXIT_INSTR_OFFSETS
	.align		4
        /*0098*/ 	.byte	0x04, 0x1c
        /*009a*/ 	.short	(.L_43 - .L_42)


	//   ....[0]....
.L_42:
        /*009c*/ 	.word	0x000000f0


	//   ....[1]....
        /*00a0*/ 	.word	0x00000260


	//----- nvinfo : EIATTR_CBANK_PARAM_SIZE
	.align		4
.L_43:
        /*00a4*/ 	.byte	0x03, 0x19
        /*00a6*/ 	.short	0x0034


	//----- nvinfo : EIATTR_PARAM_CBANK
	.align		4
        /*00a8*/ 	.byte	0x04, 0x0a
        /*00aa*/ 	.short	(.L_45 - .L_44)
	.align		4
.L_44:
        /*00ac*/ 	.word	index@(.nv.constant0._Z9kernel_hziiiPdS_S_S_i)
        /*00b0*/ 	.short	0x0380
        /*00b2*/ 	.short	0x0034


	//----- nvinfo : EIATTR_SW_WAR
	.align		4
.L_45:
        /*00b4*/ 	.byte	0x04, 0x36
        /*00b6*/ 	.short	(.L_47 - .L_46)
.L_46:
        /*00b8*/ 	.word	0x00000008
.L_47:


//--------------------- .nv.info._Z9kernel_exiiiPdS_S_S_i --------------------------
	.section	.nv.info._Z9kernel_exiiiPdS_S_S_i,"",@"SHT_CUDA_INFO"
	.sectionflags	@""
	.align	4


	//----- nvinfo : EIATTR_CUDA_API_VERSION
	.align		4
        /*0000*/ 	.byte	0x04, 0x37
        /*0002*/ 	.short	(.L_49 - .L_48)
.L_48:
        /*0004*/ 	.word	0x00000082


	//----- nvinfo : EIATTR_KPARAM_INFO
	.align		4
.L_49:
        /*0008*/ 	.byte	0x04, 0x17
        /*000a*/ 	.short	(.L_51 - .L_50)
.L_50:
        /*000c*/ 	.word	0x00000000
        /*0010*/ 	.short	0x0007
        /*0012*/ 	.short	0x0030
        /*0014*/ 	.byte	0x00, 0xf0, 0x11, 0x00


	//----- nvinfo : EIATTR_KPARAM_INFO
	.align		4
.L_51:
        /*0018*/ 	.byte	0x04, 0x17
        /*001a*/ 	.short	(.L_53 - .L_52)
.L_52:
        /*001c*/ 	.word	0x00000000
        /*0020*/ 	.short	0x0006
        /*0022*/ 	.short	0x0028
        /*0024*/ 	.byte	0x00, 0xf5, 0x21, 0x00


	//----- nvinfo : EIATTR_KPARAM_INFO
	.align		4
.L_53:
        /*0028*/ 	.byte	0x04, 0x17
        /*002a*/ 	.short	(.L_55 - .L_54)
.L_54:
        /*002c*/ 	.word	0x00000000
        /*0030*/ 	.short	0x0005
        /*0032*/ 	.short	0x0020
        /*0034*/ 	.byte	0x00, 0xf5, 0x21, 0x00


	//----- nvinfo : EIATTR_KPARAM_INFO
	.align		4
.L_55:
        /*0038*/ 	.byte	0x04, 0x17
        /*003a*/ 	.short	(.L_57 - .L_56)
.L_56:
        /*003c*/ 	.word	0x00000000
        /*0040*/ 	.short	0x0004
        /*0042*/ 	.short	0x0018
        /*0044*/ 	.byte	0x00, 0xf5, 0x21, 0x00


	//----- nvinfo : EIATTR_KPARAM_INFO
	.align		4
.L_57:
        /*0048*/ 	.byte	0x04, 0x17
        /*004a*/ 	.short	(.L_59 - .L_58)
.L_58:
        /*004c*/ 	.word	0x00000000
        /*0050*/ 	.short	0x0003
        /*0052*/ 	.short	0x0010
        /*0054*/ 	.byte	0x00, 0xf5, 0x21, 0x00


	//----- nvinfo : EIATTR_KPARAM_INFO
	.align		4
.L_59:
        /*0058*/ 	.byte	0x04, 0x17
        /*005a*/ 	.short	(.L_61 - .L_60)
.L_60:
        /*005c*/ 	.word	0x00000000
        /*0060*/ 	.short	0x0002
        /*0062*/ 	.short	0x0008
        /*0064*/ 	.byte	0x00, 0xf0, 0x11, 0x00


	//----- nvinfo : EIATTR_KPARAM_INFO
	.align		4
.L_61:
        /*0068*/ 	.byte	0x04, 0x17
        /*006a*/ 	.short	(.L_63 - .L_62)
.L_62:
        /*006c*/ 	.word	0x00000000
        /*0070*/ 	.short	0x0001
        /*0072*/ 	.short	0x0004
        /*0074*/ 	.byte	0x00, 0xf0, 0x11, 0x00


	//----- nvinfo : EIATTR_KPARAM_INFO
	.align		4
.L_63:
        /*0078*/ 	.byte	0x04, 0x17
        /*007a*/ 	.short	(.L_65 - .L_64)
.L_64:
        /*007c*/ 	.word	0x00000000
        /*0080*/ 	.short	0x0000
        /*0082*/ 	.short	0x0000
        /*0084*/ 	.byte	0x00, 0xf0, 0x11, 0x00


	//----- nvinfo : EIATTR_SPARSE_MMA_MASK
	.align		4
.L_65:
        /*0088*/ 	.byte	0x03, 0x50
        /*008a*/ 	.short	0x0000


	//----- nvinfo : EIATTR_MAXREG_COUNT
	.align		4
        /*008c*/ 	.byte	0x03, 0x1b
        /*008e*/ 	.short	0x00ff


	//----- nvinfo : EIATTR_MERCURY_ISA_VERSION
	.align		4
        /*0090*/ 	.byte	0x03, 0x5f
        /*0092*/ 	.short	0x0101


	//----- nvinfo : EIATTR_VRC_CTA_INIT_COUNT
	.align		4
        /*0094*/ 	.byte	0x02, 0x4a
	.zero		1
	.zero		1


	//----- nvinfo : EIATTR_EXIT_INSTR_OFFSETS
	.align		4
        /*0098*/ 	.byte	0x04, 0x1c
        /*009a*/ 	.short	(.L_67 - .L_66)


	//   ....[0]....
.L_66:
        /*009c*/ 	.word	0x000000e0


	//   ....[1]....
        /*00a0*/ 	.word	0x00000240


	//----- nvinfo : EIATTR_CBANK_PARAM_SIZE
	.align		4
.L_67:
        /*00a4*/ 	.byte	0x03, 0x19
        /*00a6*/ 	.short	0x0034


	//----- nvinfo : EIATTR_PARAM_CBANK
	.align		4
        /*00a8*/ 	.byte	0x04, 0x0a
        /*00aa*/ 	.short	(.L_69 - .L_68)
	.align		4
.L_68:
        /*00ac*/ 	.word	index@(.nv.constant0._Z9kernel_exiiiPdS_S_S_i)
        /*00b0*/ 	.short	0x0380
        /*00b2*/ 	.short	0x0034


	//----- nvinfo : EIATTR_SW_WAR
	.align		4
.L_69:
        /*00b4*/ 	.byte	0x04, 0x36
        /*00b6*/ 	.short	(.L_71 - .L_70)
.L_70:
        /*00b8*/ 	.word	0x00000008
.L_71:


//--------------------- .nv.info._Z9kernel_eyiiiPdS_S_S_i --------------------------
	.section	.nv.info._Z9kernel_eyiiiPdS_S_S_i,"",@"SHT_CUDA_INFO"
	.sectionflags	@""
	.align	4


	//----- nvinfo : EIATTR_CUDA_API_VERSION
	.align		4
        /*0000*/ 	.byte	0x04, 0x37
        /*0002*/ 	.short	(.L_73 - .L_72)
.L_72:
        /*0004*/ 	.word	0x00000082


	//----- nvinfo : EIATTR_KPARAM_INFO
	.align		4
.L_73:
        /*0008*/ 	.byte	0x04, 0x17
        /*000a*/ 	.short	(.L_75 - .L_74)
.L_74:
        /*000c*/ 	.word	0x00000000
        /*0010*/ 	.short	0x0007
        /*0012*/ 	.short	0x0030
        /*0014*/ 	.byte	0x00, 0xf0, 0x11, 0x00


	//----- nvinfo : EIATTR_KPARAM_INFO
	.align		4
.L_75:
        /*0018*/ 	.byte	0x04, 0x17
        /*001a*/ 	.short	(.L_77 - .L_76)
.L_76:
        /*001c*/ 	.word	0x00000000
        /*0020*/ 	.short	0x0006
        /*0022*/ 	.short	0x0028
        /*0024*/ 	.byte	0x00, 0xf5, 0x21, 0x00


	//----- nvinfo : EIATTR_KPARAM_INFO
	.align		4
.L_77:
        /*0028*/ 	.byte	0x04, 0x17
        /*002a*/ 	.short	(.L_79 - .L_78)
.L_78:
        /*002c*/ 	.word	0x00000000
        /*0030*/ 	.short	0x0005
        /*0032*/ 	.short	0x0020
        /*0034*/ 	.byte	0x00, 0xf5, 0x21, 0x00


	//----- nvinfo : EIATTR_KPARAM_INFO
	.align		4
.L_79:
        /*0038*/ 	.byte	0x04, 0x17
        /*003a*/ 	.short	(.L_81 - .L_80)
.L_80:
        /*003c*/ 	.word	0x00000000
        /*0040*/ 	.short	0x0004
        /*0042*/ 	.short	0x0018
        /*0044*/ 	.byte	0x00, 0xf5, 0x21, 0x00


	//----- nvinfo : EIATTR_KPARAM_INFO
	.align		4
.L_81:
        /*0048*/ 	.byte	0x04, 0x17
        /*004a*/ 	.short	(.L_83 - .L_82)
.L_82:
        /*004c*/ 	.word	0x00000000
        /*0050*/ 	.short	0x0003
        /*0052*/ 	.short	0x0010
        /*0054*/ 	.byte	0x00, 0xf5, 0x21, 0x00


	//----- nvinfo : EIATTR_KPARAM_INFO
	.align		4
.L_83:
        /*0058*/ 	.byte	0x04, 0x17
        /*005a*/ 	.short	(.L_85 - .L_84)
.L_84:
        /*005c*/ 	.word	0x00000000
        /*0060*/ 	.short	0x0002
        /*0062*/ 	.short	0x0008
        /*0064*/ 	.byte	0x00, 0xf0, 0x11, 0x00


	//----- nvinfo : EIATTR_KPARAM_INFO
	.align		4
.L_85:
        /*0068*/ 	.byte	0x04, 0x17
        /*006a*/ 	.short	(.L_87 - .L_86)
.L_86:
        /*006c*/ 	.word	0x00000000
        /*0070*/ 	.short	0x0001
        /*0072*/ 	.short	0x0004
        /*0074*/ 	.byte	0x00, 0xf0, 0x11, 0x00


	//----- nvinfo : EIATTR_KPARAM_INFO
	.align		4
.L_87:
        /*0078*/ 	.byte	0x04, 0x17
        /*007a*/ 	.short	(.L_89 - .L_88)
.L_88:
        /*007c*/ 	.word	0x00000000
        /*0080*/ 	.short	0x0000
        /*0082*/ 	.short	0x0000
        /*0084*/ 	.byte	0x00, 0xf0, 0x11, 0x00


	//----- nvinfo : EIATTR_SPARSE_MMA_MASK
	.align		4
.L_89:
        /*0088*/ 	.byte	0x03, 0x50
        /*008a*/ 	.short	0x0000


	//----- nvinfo : EIATTR_MAXREG_COUNT
	.align		4
        /*008c*/ 	.byte	0x03, 0x1b
        /*008e*/ 	.short	0x00ff


	//----- nvinfo : EIATTR_MERCURY_ISA_VERSION
	.align		4
        /*0090*/ 	.byte	0x03, 0x5f
        /*0092*/ 	.short	0x0101


	//----- nvinfo : EIATTR_VRC_CTA_INIT_COUNT
	.align		4
        /*0094*/ 	.byte	0x02, 0x4a
	.zero		1
	.zero		1


	//----- nvinfo : EIATTR_EXIT_INSTR_OFFSETS
	.align		4
        /*0098*/ 	.byte	0x04, 0x1c
        /*009a*/ 	.short	(.L_91 - .L_90)


	//   ....[0]....
.L_90:
        /*009c*/ 	.word	0x000000e0


	//   ....[1]....
        /*00a0*/ 	.word	0x000001d0


	//----- nvinfo : EIATTR_CBANK_PARAM_SIZE
	.align		4
.L_91:
        /*00a4*/ 	.byte	0x03, 0x19
        /*00a6*/ 	.short	0x0034


	//----- nvinfo : EIATTR_PARAM_CBANK
	.align		4
        /*00a8*/ 	.byte	0x04, 0x0a
        /*00aa*/ 	.short	(.L_93 - .L_92)
	.align		4
.L_92:
        /*00ac*/ 	.word	index@(.nv.constant0._Z9kernel_eyiiiPdS_S_S_i)
        /*00b0*/ 	.short	0x0380
        /*00b2*/ 	.short	0x0034


	//----- nvinfo : EIATTR_SW_WAR
	.align		4
.L_93:
        /*00b4*/ 	.byte	0x04, 0x36
        /*00b6*/ 	.short	(.L_95 - .L_94)
.L_94:
        /*00b8*/ 	.word	0x00000008
.L_95:


//--------------------- .nv.info._Z12kernel_splatiiiPdS_S_S_i --------------------------
	.section	.nv.info._Z12kernel_splatiiiPdS_S_S_i,"",@"SHT_CUDA_INFO"
	.sectionflags	@""
	.align	4


	//----- nvinfo : EIATTR_CUDA_API_VERSION
	.align		4
        /*0000*/ 	.byte	0x04, 0x37
        /*0002*/ 	.short	(.L_97 - .L_96)
.L_96:
        /*0004*/ 	.word	0x00000082


	//----- nvinfo : EIATTR_KPARAM_INFO
	.align		4
.L_97:
        /*0008*/ 	.byte	0x04, 0x17
        /*000a*/ 	.short	(.L_99 - .L_98)
.L_98:
        /*000c*/ 	.word	0x00000000
        /*0010*/ 	.short	0x0007
        /*0012*/ 	.short	0x0030
        /*0014*/ 	.byte	0x00, 0xf0, 0x11, 0x00


	//----- nvinfo : EIATTR_KPARAM_INFO
	.align		4
.L_99:
        /*0018*/ 	.byte	0x04, 0x17
        /*001a*/ 	.short	(.L_101 - .L_100)
.L_100:
        /*001c*/ 	.word	0x00000000
        /*0020*/ 	.short	0x0006
        /*0022*/ 	.short	0x0028
        /*0024*/ 	.byte	0x00, 0xf5, 0x21, 0x00


	//----- nvinfo : EIATTR_KPARAM_INFO
	.align		4
.L_101:
        /*0028*/ 	.byte	0x04, 0x17
        /*002a*/ 	.short	(.L_103 - .L_102)
.L_102:
        /*002c*/ 	.word	0x00000000
        /*0030*/ 	.short	0x0005
        /*0032*/ 	.short	0x0020
        /*0034*/ 	.byte	0x00, 0xf5, 0x21, 0x00


	//----- nvinfo : EIATTR_KPARAM_INFO
	.align		4
.L_103:
        /*0038*/ 	.byte	0x04, 0x17
        /*003a*/ 	.short	(.L_105 - .L_104)
.L_104:
        /*003c*/ 	.word	0x00000000
        /*0040*/ 	.short	0x0004
        /*0042*/ 	.short	0x0018
        /*0044*/ 	.byte	0x00, 0xf5, 0x21, 0x00


	//----- nvinfo : EIATTR_KPARAM_INFO
	.align		4
.L_105:
        /*0048*/ 	.byte	0x04, 0x17
        /*004a*/ 	.short	(.L_107 - .L_106)
.L_106:
        /*004c*/ 	.word	0x00000000
        /*0050*/ 	.short	0x0003
        /*0052*/ 	.short	0x0010
        /*0054*/ 	.byte	0x00, 0xf5, 0x21, 0x00


	//----- nvinfo : EIATTR_KPARAM_INFO
	.align		4
.L_107:
        /*0058*/ 	.byte	0x04, 0x17
        /*005a*/ 	.short	(.L_109 - .L_108)
.L_108:
        /*005c*/ 	.word	0x00000000
        /*0060*/ 	.short	0x0002
        /*0062*/ 	.short	0x0008
        /*0064*/ 	.byte	0x00, 0xf0, 0x11, 0x00


	//----- nvinfo : EIATTR_KPARAM_INFO
	.align		4
.L_109:
        /*0068*/ 	.byte	0x04, 0x17
        /*006a*/ 	.short	(.L_111 - .L_110)
.L_110:
        /*006c*/ 	.word	0x00000000
        /*0070*/ 	.short	0x0001
        /*0072*/ 	.short	0x0004
        /*0074*/ 	.byte	0x00, 0xf0, 0x11, 0x00


	//----- nvinfo : EIATTR_KPARAM_INFO
	.align		4
.L_111:
        /*0078*/ 	.byte	0x04, 0x17
        /*007a*/ 	.short	(.L_113 - .L_112)
.L_112:
        /*007c*/ 	.word	0x00000000
        /*0080*/ 	.short	0x0000
        /*0082*/ 	.short	0x0000
        /*0084*/ 	.byte	0x00, 0xf0, 0x11, 0x00


	//----- nvinfo : EIATTR_SPARSE_MMA_MASK
	.align		4
.L_113:
        /*0088*/ 	.byte	0x03, 0x50
        /*008a*/ 	.short	0x0000


	//----- nvinfo : EIATTR_MAXREG_COUNT
	.align		4
        /*008c*/ 	.byte	0x03, 0x1b
        /*008e*/ 	.short	0x00ff


	//----- nvinfo : EIATTR_MERCURY_ISA_VERSION
	.align		4
        /*0090*/ 	.byte	0x03, 0x5f
        /*0092*/ 	.short	0x0101


	//----- nvinfo : EIATTR_VRC_CTA_INIT_COUNT
	.align		4
        /*0094*/ 	.byte	0x02, 0x4a
	.zero		1
	.zero		1


	//----- nvinfo : EIATTR_EXIT_INSTR_OFFSETS
	.align		4
        /*0098*/ 	.byte	0x04, 0x1c
        /*009a*/ 	.short	(.L_115 - .L_114)


	//   ....[0]....
.L_114:
        /*009c*/ 	.word	0x00000070


	//   ....[1]....
        /*00a0*/ 	.word	0x00000100


	//----- nvinfo : EIATTR_CBANK_PARAM_SIZE
	.align		4
.L_115:
        /*00a4*/ 	.byte	0x03, 0x19
        /*00a6*/ 	.short	0x0034


	//----- nvinfo : EIATTR_PARAM_CBANK
	.align		4
        /*00a8*/ 	.byte	0x04, 0x0a
        /*00aa*/ 	.short	(.L_117 - .L_116)
	.align		4
.L_116:
        /*00ac*/ 	.word	index@(.nv.constant0._Z12kernel_splatiiiPdS_S_S_i)
        /*00b0*/ 	.short	0x0380
        /*00b2*/ 	.short	0x0034


	//----- nvinfo : EIATTR_SW_WAR
	.align		4
.L_117:
        /*00b4*/ 	.byte	0x04, 0x36
        /*00b6*/ 	.short	(.L_119 - .L_118)
.L_118:
        /*00b8*/ 	.word	0x00000008
.L_119:


//--------------------- .nv.callgraph             --------------------------
	.section	.nv.callgraph,"",@"SHT_CUDA_CALLGRAPH"
	.align	4
	.sectionentsize	8
	.align		4
        /*0000*/ 	.word	0x00000000
	.align		4
        /*0004*/ 	.word	0xffffffff
	.align		4
        /*0008*/ 	.word	0x00000000
	.align		4
        /*000c*/ 	.word	0xfffffffe
	.align		4
        /*0010*/ 	.word	0x00000000
	.align		4
        /*0014*/ 	.word	0xfffffffd
	.align		4
        /*0018*/ 	.word	0x00000000
	.align		4
        /*001c*/ 	.word	0xfffffffc


//--------------------- .text._Z9kernel_hziiiPdS_S_S_i --------------------------
	.section	.text._Z9kernel_hziiiPdS_S_S_i,"ax",@progbits
	.align	128
        .global         _Z9kernel_hziiiPdS_S_S_i
        .type           _Z9kernel_hziiiPdS_S_S_i,@function
        .size           _Z9kernel_hziiiPdS_S_S_i,(.L_x_4 - _Z9kernel_hziiiPdS_S_S_i)
        .other          _Z9kernel_hziiiPdS_S_S_i,@"STO_CUDA_ENTRY STV_DEFAULT"
_Z9kernel_hziiiPdS_S_S_i:
.text._Z9kernel_hziiiPdS_S_S_i:
[----:B------:R-:W-:Y:S01]  /*0000*/  LDC R1, c[0x0][0x37c] ;  /* 0x0000df00ff017b82 */ /* 0x000fe20000000800 */
[----:B------:R-:W0:Y:S01]  /*0010*/  S2R R5, SR_CTAID.Y ;  /* 0x0000000000057919 */ /* 0x000e220000002600 */
[----:B------:R-:W1:Y:S01]  /*0020*/  LDCU UR6, c[0x0][0x360] ;  /* 0x00006c00ff0677ac */ /* 0x000e620008000800 */
[----:B------:R-:W0:Y:S01]  /*0030*/  S2R R2, SR_TID.Y ;  /* 0x0000000000027919 */ /* 0x000e220000002200 */
[----:B------:R-:W2:Y:S01]  /*0040*/  LDCU UR8, c[0x0][0x388] ;  /* 0x00007100ff0877ac */ /* 0x000ea20008000800 */
[----:B------:R-:W1:Y:S01]  /*0050*/  S2R R0, SR_CTAID.X ;  /* 0x0000000000007919 */ /* 0x000e620000002500 */
[----:B------:R-:W0:Y:S01]  /*0060*/  LDCU UR7, c[0x0][0x364] ;  /* 0x00006c80ff0777ac */ /* 0x000e220008000800 */
[----:B------:R-:W1:Y:S01]  /*0070*/  S2R R3, SR_TID.X ;  /* 0x0000000000037919 */ /* 0x000e620000002100 */
[----:B------:R-:W3:Y:S01]  /*0080*/  LDCU UR4, c[0x0][0x384] ;  /* 0x00007080ff0477ac */ /* 0x000ee20008000800 */
[----:B--2---:R-:W-:Y:S02]  /*0090*/  UIADD3 UR5, UPT, UPT, UR8, -0x1, URZ ;  /* 0xffffffff08057890 */ /* 0x004fe4000fffe0ff */
[----:B---3--:R-:W-:Y:S01]  /*00a0*/  UIADD3 UR4, UPT, UPT, UR4, -0x1, URZ ;  /* 0xffffffff04047890 */ /* 0x008fe2000fffe0ff */
[----:B0-----:R-:W-:-:S05]  /*00b0*/  IMAD R5, R5, UR7, R2 ;  /* 0x0000000705057c24 */ /* 0x001fca000f8e0202 */
[----:B------:R-:W-:Y:S01]  /*00c0*/  ISETP.GE.AND P0, PT, R5, UR5, PT ;  /* 0x0000000505007c0c */ /* 0x000fe2000bf06270 */
[----:B-1----:R-:W-:-:S05]  /*00d0*/  IMAD R0, R0, UR6, R3 ;  /* 0x0000000600007c24 */ /* 0x002fca000f8e0203 */
[----:B------:R-:W-:-:S13]  /*00e0*/  ISETP.GE.OR P0, PT, R0, UR4, P0 ;  /* 0x0000000400007c0c */ /* 0x000fda0008706670 */
[----:B------:R-:W-:Y:S05]  /*00f0*/  @P0 EXIT ;  /* 0x000000000000094d */ /* 0x000fea0003800000 */
[----:B------:R-:W0:Y:S01]  /*0100*/  LDC.64 R2, c[0x0][0x390] ;  /* 0x0000e400ff027b82 */ /* 0x000e220000000a00 */
[----:B------:R-:W1:Y:S01]  /*0110*/  LDCU.64 UR4, c[0x0][0x358] ;  /* 0x00006b00ff0477ac */ /* 0x000e620008000a00 */
[----:B------:R-:W-:-:S05]  /*0120*/  IMAD R15, R0, UR8, R5 ;  /* 0x00000008000f7c24 */ /* 0x000fca000f8e0205 */
[C---:B------:R-:W-:Y:S01]  /*0130*/  IADD3 R9, PT, PT, R15.reuse, UR8, RZ ;  /* 0x000000080f097c10 */ /* 0x040fe2000fffe0ff */
[----:B------:R-:W2:Y:S08]  /*0140*/  LDC.64 R10, c[0x0][0x398] ;  /* 0x0000e600ff0a7b82 */ /* 0x000eb00000000a00 */
[----:B------:R-:W3:Y:S01]  /*0150*/  LDC.64 R12, c[0x0][0x3a0] ;  /* 0x0000e800ff0c7b82 */ /* 0x000ee20000000a00 */
[----:B0-----:R-:W-:-:S05]  /*0160*/  IMAD.WIDE R2, R15, 0x8, R2 ;  /* 0x000000080f027825 */ /* 0x001fca00078e0202 */
[----:B-1----:R-:W4:Y:S04]  /*0170*/  LDG.E.64 R4, desc[UR4][R2.64+0x8] ;  /* 0x0000080402047981 */ /* 0x002f28000c1e1b00 */
[----:B------:R-:W4:Y:S01]  /*0180*/  LDG.E.64 R6, desc[UR4][R2.64] ;  /* 0x0000000402067981 */ /* 0x000f22000c1e1b00 */
[----:B--2---:R-:W-:-:S04]  /*0190*/  IMAD.WIDE R8, R9, 0x8, R10 ;  /* 0x0000000809087825 */ /* 0x004fc800078e020a */
[C---:B------:R-:W-:Y:S02]  /*01a0*/  IMAD.WIDE R10, R15.reuse, 0x8, R10 ;  /* 0x000000080f0a7825 */ /* 0x040fe400078e020a */
[----:B------:R-:W2:Y:S04]  /*01b0*/  LDG.E.64 R8, desc[UR4][R8.64] ;  /* 0x0000000408087981 */ /* 0x000ea8000c1e1b00 */
[----:B------:R-:W5:Y:S01]  /*01c0*/  LDG.E.64 R10, desc[UR4][R10.64] ;  /* 0x000000040a0a7981 */ /* 0x000f62000c1e1b00 */
[----:B---3--:R-:W-:-:S05]  /*01d0*/  IMAD.WIDE R12, R15, 0x8, R12 ;  /* 0x000000080f0c7825 */ /* 0x008fca00078e020c */
[----:B------:R-:W3:Y:S01]  /*01e0*/  LDG.E.64 R14, desc[UR4][R12.64] ;  /* 0x000000040c0e7981 */ /* 0x000ee2000c1e1b00 */
[----:B------:R-:W-:Y:S01]  /*01f0*/  UMOV UR6, 0x66666666 ;  /* 0x6666666600067882 */ /* 0x000fe20000000000 */
[----:B------:R-:W-:Y:S01]  /*0200*/  UMOV UR7, 0x3fe66666 ;  /* 0x3fe6666600077882 */ /* 0x000fe20000000000 */
[----:B----4-:R-:W-:-:S08]  /*0210*/  DADD R4, R4, -R6 ;  /* 0x0000000004047229 */ /* 0x010fd00000000806 */
[----:B--2---:R-:W-:-:S08]  /*0220*/  DADD R4, R4, R8 ;  /* 0x0000000004047229 */ /* 0x004fd00000000008 */
[----:B-----5:R-:W-:-:S08]  /*0230*/  DADD R4, R4, -R10 ;  /* 0x0000000004047229 */ /* 0x020fd0000000080a */
[----:B---3--:R-:W-:-:S07]  /*0240*/  DFMA R4, R4, -UR6, R14 ;  /* 0x8000000604047c2b */ /* 0x008fce000800000e */
[----:B------:R-:W-:Y:S01]  /*0250*/  STG.E.64 desc[UR4][R12.64], R4 ;  /* 0x000000040c007986 */ /* 0x000fe2000c101b04 */
[----:B------:R-:W-:Y:S05]  /*0260*/  EXIT ;  /* 0x000000000000794d */ /* 0x000fea0003800000 */
.L_x_0:
[----:B------:R-:W-:-:S00]  /*0270*/  BRA `(.L_x_0) ;  /* 0xfffffffc00fc7947 */ /* 0x000fc0000383ffff */
[----:B------:R-:W-:-:S00]  /*0280*/  NOP ;  /* 0x0000000000007918 */ /* 0x000fc00000000000 */
[----:B------:R-:W-:-:S00]  /*0290*/  NOP ;  /* 0x0000000000007918 */ /* 0x000fc00000000000 */
[----:B------:R-:W-:-:S00]  /*02a0*/  NOP ;  /* 0x0000000000007918 */ /* 0x000fc00000000000 */
[----:B------:R-:W-:-:S00]  /*02b0*/  NOP ;  /* 0x0000000000007918 */ /* 0x000fc00000000000 */
[----:B------:R-:W-:-:S00]  /*02c0*/  NOP ;  /* 0x0000000000007918 */ /* 0x000fc00000000000 */
[----:B------:R-:W-:-:S00]  /*02d0*/  NOP ;  /* 0x0000000000007918 */ /* 0x000fc00000000000 */
[----:B------:R-:W-:-:S00]  /*02e0*/  NOP ;  /* 0x0000000000007918 */ /* 0x000fc00000000000 */
[----:B------:R-:W-:-:S00]  /*02f0*/  NOP ;  /* 0x0000000000007918 */ /* 0x000fc00000000000 */
.L_x_4:


//--------------------- .text._Z9kernel_exiiiPdS_S_S_i --------------------------
	.section	.text._Z9kernel_exiiiPdS_S_S_i,"ax",@progbits
	.align	128
        .global         _Z9kernel_exiiiPdS_S_S_i
        .type           _Z9kernel_exiiiPdS_S_S_i,@function
        .size           _Z9kernel_exiiiPdS_S_S_i,(.L_x_5 - _Z9kernel_exiiiPdS_S_S_i)
        .other          _Z9kernel_exiiiPdS_S_S_i,@"STO_CUDA_ENTRY STV_DEFAULT"
_Z9kernel_exiiiPdS_S_S_i:
.text._Z9kernel_exiiiPdS_S_S_i:
[----:B------:R-:W-:Y:S01]  /*0000*/  LDC R1, c[0x0][0x37c] ;  /* 0x0000df00ff017b82 */ /* 0x000fe20000000800 */
[----:B------:R-:W0:Y:S01]  /*0010*/  S2R R2, SR_CTAID.Y ;  /* 0x0000000000027919 */ /* 0x000e220000002600 */
[----:B------:R-:W1:Y:S01]  /*0020*/  LDCU UR4, c[0x0][0x360] ;  /* 0x00006c00ff0477ac */ /* 0x000e620008000800 */
[----:B------:R-:W0:Y:S01]  /*0030*/  S2R R5, SR_TID.Y ;  /* 0x0000000000057919 */ /* 0x000e220000002200 */
[----:B------:R-:W0:Y:S01]  /*0040*/  LDCU UR5, c[0x0][0x364] ;  /* 0x00006c80ff0577ac */ /* 0x000e220008000800 */
[----:B------:R-:W1:Y:S01]  /*0050*/  S2R R0, SR_CTAID.X ;  /* 0x0000000000007919 */ /* 0x000e620000002500 */
[----:B------:R-:W2:Y:S01]  /*0060*/  LDCU UR6, c[0x0][0x388] ;  /* 0x00007100ff0677ac */ /* 0x000ea20008000800 */
[----:B------:R-:W1:Y:S01]  /*0070*/  S2R R3, SR_TID.X ;  /* 0x0000000000037919 */ /* 0x000e620000002100 */
[----:B------:R-:W3:Y:S01]  /*0080*/  LDCU UR7, c[0x0][0x384] ;  /* 0x00007080ff0777ac */ /* 0x000ee20008000800 */
[----:B0-----:R-:W-:-:S04]  /*0090*/  IMAD R2, R2, UR5, R5 ;  /* 0x0000000502027c24 */ /* 0x001fc8000f8e0205 */
[----:B------:R-:W-:Y:S02]  /*00a0*/  VIADD R4, R2, 0x1 ;  /* 0x0000000102047836 */ /* 0x000fe40000000000 */
[----:B-1----:R-:W-:-:S03]  /*00b0*/  IMAD R0, R0, UR4, R3 ;  /* 0x0000000400007c24 */ /* 0x002fc6000f8e0203 */
[----:B--2---:R-:W-:-:S04]  /*00c0*/  ISETP.GE.AND P0, PT, R4, UR6, PT ;  /* 0x0000000604007c0c */ /* 0x004fc8000bf06270 */
[----:B---3--:R-:W-:-:S13]  /*00d0*/  ISETP.GE.OR P0, PT, R0, UR7, P0 ;  /* 0x0000000700007c0c */ /* 0x008fda0008706670 */
[----:B------:R-:W-:Y:S05]  /*00e0*/  @P0 EXIT ;  /* 0x000000000000094d */ /* 0x000fea0003800000 */
[----:B------:R-:W0:Y:S01]  /*00f0*/  LDC.64 R4, c[0x0][0x3a0] ;  /* 0x0000e800ff047b82 */ /* 0x000e220000000a00 */
[----:B------:R-:W1:Y:S01]  /*0100*/  LDCU.64 UR8, c[0x0][0x3a0] ;  /* 0x00007400ff0877ac */ /* 0x000e620008000a00 */
[----:B------:R-:W-:Y:S01]  /*0110*/  IMAD R3, R0, UR6, RZ ;  /* 0x0000000600037c24 */ /* 0x000fe2000f8e02ff */
[----:B------:R-:W2:Y:S04]  /*0120*/  LDCU.64 UR10, c[0x0][0x390] ;  /* 0x00007200ff0a77ac */ /* 0x000ea80008000a00 */
[----:B------:R-:W-:Y:S01]  /*0130*/  IADD3 R0, P0, PT, R2, R3, RZ ;  /* 0x0000000302007210 */ /* 0x000fe20007f1e0ff */
[----:B------:R-:W3:Y:S03]  /*0140*/  LDCU.64 UR4, c[0x0][0x358] ;  /* 0x00006b00ff0477ac */ /* 0x000ee60008000a00 */
[----:B------:R-:W-:Y:S01]  /*0150*/  LEA.HI.X.SX32 R7, R3, RZ, 0x1, P0 ;  /* 0x000000ff03077211 */ /* 0x000fe200000f0eff */
[----:B------:R-:W-:-:S02]  /*0160*/  IMAD.SHL.U32 R6, R0, 0x8, RZ ;  /* 0x0000000800067824 */ /* 0x000fc400078e00ff */
[----:B------:R-:W-:Y:S01]  /*0170*/  IMAD.IADD R3, R2, 0x1, R3 ;  /* 0x0000000102037824 */ /* 0x000fe200078e0203 */
[----:B------:R-:W-:Y:S02]  /*0180*/  SHF.L.U64.HI R0, R0, 0x3, R7 ;  /* 0x0000000300007819 */ /* 0x000fe40000010207 */
[----:B-1----:R-:W-:-:S04]  /*0190*/  IADD3 R10, P0, PT, R6, UR8, RZ ;  /* 0x00000008060a7c10 */ /* 0x002fc8000ff1e0ff */
[----:B------:R-:W-:Y:S01]  /*01a0*/  IADD3.X R11, PT, PT, R0, UR9, RZ, P0, !PT ;  /* 0x00000009000b7c10 */ /* 0x000fe200087fe4ff */
[----:B0-----:R-:W-:Y:S01]  /*01b0*/  IMAD.WIDE R4, R3, 0x8, R4 ;  /* 0x0000000803047825 */ /* 0x001fe200078e0204 */
[----:B--2---:R-:W-:-:S03]  /*01c0*/  IADD3 R6, P0, PT, R6, UR10, RZ ;  /* 0x0000000a06067c10 */ /* 0x004fc6000ff1e0ff */
[----:B---3--:R-:W2:Y:S01]  /*01d0*/  LDG.E.64 R2, desc[UR4][R10.64+0x8] ;  /* 0x000008040a027981 */ /* 0x008ea2000c1e1b00 */
[----:B------:R-:W-:-:S03]  /*01e0*/  IADD3.X R7, PT, PT, R0, UR11, RZ, P0, !PT ;  /* 0x0000000b00077c10 */ /* 0x000fc600087fe4ff */
[----:B------:R-:W2:Y:S04]  /*01f0*/  LDG.E.64 R4, desc[UR4][R4.64] ;  /* 0x0000000404047981 */ /* 0x000ea8000c1e1b00 */
[----:B------:R-:W3:Y:S01]  /*0200*/  LDG.E.64 R8, desc[UR4][R6.64+0x8] ;  /* 0x0000080406087981 */ /* 0x000ee2000c1e1b00 */
[----:B--2---:R-:W-:-:S08]  /*0210*/  DADD R2, R2, -R4 ;  /* 0x0000000002027229 */ /* 0x004fd00000000804 */
[----:B---3--:R-:W-:-:S07]  /*0220*/  DFMA R2, R2, -0.5, R8 ;  /* 0xbfe000000202782b */ /* 0x008fce0000000008 */
[----:B------:R-:W-:Y:S01]  /*0230*/  STG.E.64 desc[UR4][R6.64+0x8], R2 ;  /* 0x0000080206007986 */ /* 0x000fe2000c101b04 */
[----:B------:R-:W-:Y:S05]  /*0240*/  EXIT ;  /* 0x000000000000794d */ /* 0x000fea0003800000 */
.L_x_1:
        /* <DEDUP_REMOVED lines=11> */
.L_x_5:


//--------------------- .text._Z9kernel_eyiiiPdS_S_S_i --------------------------
	.section	.text._Z9kernel_eyiiiPdS_S_S_i,"ax",@progbits
	.align	128
        .global         _Z9kernel_eyiiiPdS_S_S_i
        .type           _Z9kernel_eyiiiPdS_S_S_i,@function
        .size           _Z9kernel_eyiiiPdS_S_S_i,(.L_x_6 - _Z9kernel_eyiiiPdS_S_S_i)
        .other          _Z9kernel_eyiiiPdS_S_S_i,@"STO_CUDA_ENTRY STV_DEFAULT"
_Z9kernel_eyiiiPdS_S_S_i:
.text._Z9kernel_eyiiiPdS_S_S_i:
[----:B------:R-:W-:Y:S01]  /*0000*/  LDC R1, c[0x0][0x37c] ;  /* 0x0000df00ff017b82 */ /* 0x000fe20000000800 */
[----:B------:R-:W0:Y:S01]  /*0010*/  S2R R0, SR_CTAID.X ;  /* 0x0000000000007919 */ /* 0x000e220000002500 */
[----:B------:R-:W0:Y:S01]  /*0020*/  LDCU UR4, c[0x0][0x360] ;  /* 0x00006c00ff0477ac */ /* 0x000e220008000800 */
[----:B------:R-:W0:Y:S01]  /*0030*/  S2R R3, SR_TID.X ;  /* 0x0000000000037919 */ /* 0x000e220000002100 */
[----:B------:R-:W1:Y:S01]  /*0040*/  LDCU UR5, c[0x0][0x364] ;  /* 0x00006c80ff0577ac */ /* 0x000e620008000800 */
[----:B------:R-:W1:Y:S01]  /*0050*/  S2R R2, SR_CTAID.Y ;  /* 0x0000000000027919 */ /* 0x000e620000002600 */
[----:B------:R-:W2:Y:S01]  /*0060*/  LDCU UR6, c[0x0][0x388] ;  /* 0x00007100ff0677ac */ /* 0x000ea20008000800 */
[----:B------:R-:W1:Y:S01]  /*0070*/  S2R R5, SR_TID.Y ;  /* 0x0000000000057919 */ /* 0x000e620000002200 */
[----:B------:R-:W3:Y:S01]  /*0080*/  LDCU UR7, c[0x0][0x384] ;  /* 0x00007080ff0777ac */ /* 0x000ee20008000800 */
[----:B0-----:R-:W-:Y:S02]  /*0090*/  IMAD R0, R0, UR4, R3 ;  /* 0x0000000400007c24 */ /* 0x001fe4000f8e0203 */
[----:B-1----:R-:W-:-:S03]  /*00a0*/  IMAD R3, R2, UR5, R5 ;  /* 0x0000000502037c24 */ /* 0x002fc6000f8e0205 */
[----:B------:R-:W-:Y:S02]  /*00b0*/  IADD3 R2, PT, PT, R0, 0x1, RZ ;  /* 0x0000000100027810 */ /* 0x000fe40007ffe0ff */
[----:B--2---:R-:W-:-:S04]  /*00c0*/  ISETP.GE.AND P0, PT, R3, UR6, PT ;  /* 0x0000000603007c0c */ /* 0x004fc8000bf06270 */
[----:B---3--:R-:W-:-:S13]  /*00d0*/  ISETP.GE.OR P0, PT, R2, UR7, P0 ;  /* 0x0000000702007c0c */ /* 0x008fda0008706670 */
[----:B------:R-:W-:Y:S05]  /*00e0*/  @P0 EXIT ;  /* 0x000000000000094d */ /* 0x000fea0003800000 */
[----:B------:R-:W0:Y:S01]  /*00f0*/  LDC.64 R4, c[0x0][0x3a0] ;  /* 0x0000e800ff047b82 */ /* 0x000e220000000a00 */
[----:B------:R-:W1:Y:S01]  /*0100*/  LDCU.64 UR4, c[0x0][0x358] ;  /* 0x00006b00ff0477ac */ /* 0x000e620008000a00 */
[--C-:B------:R-:W-:Y:S02]  /*0110*/  IMAD R7, R2, UR6, R3.reuse ;  /* 0x0000000602077c24 */ /* 0x100fe4000f8e0203 */
[----:B------:R-:W-:-:S04]  /*0120*/  IMAD R11, R0, UR6, R3 ;  /* 0x00000006000b7c24 */ /* 0x000fc8000f8e0203 */
[----:B------:R-:W2:Y:S01]  /*0130*/  LDC.64 R8, c[0x0][0x398] ;  /* 0x0000e600ff087b82 */ /* 0x000ea20000000a00 */
[----:B0-----:R-:W-:-:S04]  /*0140*/  IMAD.WIDE R2, R7, 0x8, R4 ;  /* 0x0000000807027825 */ /* 0x001fc800078e0204 */
[----:B------:R-:W-:Y:S02]  /*0150*/  IMAD.WIDE R4, R11, 0x8, R4 ;  /* 0x000000080b047825 */ /* 0x000fe400078e0204 */
[----:B-1----:R-:W3:Y:S04]  /*0160*/  LDG.E.64 R2, desc[UR4][R2.64] ;  /* 0x0000000402027981 */ /* 0x002ee8000c1e1b00 */
[----:B------:R-:W3:Y:S01]  /*0170*/  LDG.E.64 R4, desc[UR4][R4.64] ;  /* 0x0000000404047981 */ /* 0x000ee2000c1e1b00 */
[----:B--2---:R-:W-:-:S05]  /*0180*/  IMAD.WIDE R8, R7, 0x8, R8 ;  /* 0x0000000807087825 */ /* 0x004fca00078e0208 */
[----:B------:R-:W2:Y:S01]  /*0190*/  LDG.E.64 R10, desc[UR4][R8.64] ;  /* 0x00000004080a7981 */ /* 0x000ea2000c1e1b00 */
[----:B---3--:R-:W-:-:S08]  /*01a0*/  DADD R6, R2, -R4 ;  /* 0x0000000002067229 */ /* 0x008fd00000000804 */
[----:B--2---:R-:W-:-:S07]  /*01b0*/  DFMA R6, R6, -0.5, R10 ;  /* 0xbfe000000606782b */ /* 0x004fce000000000a */
[----:B------:R-:W-:Y:S01]  /*01c0*/  STG.E.64 desc[UR4][R8.64], R6 ;  /* 0x0000000608007986 */ /* 0x000fe2000c101b04 */
[----:B------:R-:W-:Y:S05]  /*01d0*/  EXIT ;  /* 0x000000000000794d */ /* 0x000fea0003800000 */
.L_x_2:
        /* <DEDUP_REMOVED lines=10> */
.L_x_6:


//--------------------- .text._Z12kernel_splatiiiPdS_S_S_i --------------------------
	.section	.text._Z12kernel_splatiiiPdS_S_S_i,"ax",@progbits
	.align	128
        .global         _Z12kernel_splatiiiPdS_S_S_i
        .type           _Z12kernel_splatiiiPdS_S_S_i,@function
        .size           _Z12kernel_splatiiiPdS_S_S_i,(.L_x_7 - _Z12kernel_splatiiiPdS_S_S_i)
        .other          _Z12kernel_splatiiiPdS_S_S_i,@"STO_CUDA_ENTRY STV_DEFAULT"
_Z12kernel_splatiiiPdS_S_S_i:
.text._Z12kernel_splatiiiPdS_S_S_i:
[----:B------:R-:W-:Y:S01]  /*0000*/  LDC R1, c[0x0][0x37c] ;  /* 0x0000df00ff017b82 */ /* 0x000fe20000000800 */
[----:B------:R-:W0:Y:S01]  /*0010*/  S2R R7, SR_CTAID.X ;  /* 0x0000000000077919 */ /* 0x000e220000002500 */
[----:B------:R-:W0:Y:S01]  /*0020*/  LDCU UR4, c[0x0][0x360] ;  /* 0x00006c00ff0477ac */ /* 0x000e220008000800 */
[----:B------:R-:W0:Y:S01]  /*0030*/  S2R R0, SR_TID.X ;  /* 0x0000000000007919 */ /* 0x000e220000002100 */
[----:B------:R-:W1:Y:S01]  /*0040*/  LDCU UR5, c[0x0][0x388] ;  /* 0x00007100ff0577ac */ /* 0x000e620008000800 */
[----:B0-----:R-:W-:-:S05]  /*0050*/  IMAD R7, R7, UR4, R0 ;  /* 0x0000000407077c24 */ /* 0x001fca000f8e0200 */
[----:B-1----:R-:W-:-:S13]  /*0060*/  ISETP.GE.AND P0, PT, R7, UR5, PT ;  /* 0x0000000507007c0c */ /* 0x002fda000bf06270 */
[----:B------:R-:W-:Y:S05]  /*0070*/  @P0 EXIT ;  /* 0x000000000000094d */ /* 0x000fea0003800000 */
[----:B------:R-:W0:Y:S01]  /*0080*/  LDC R5, c[0x0][0x3b0] ;  /* 0x0000ec00ff057b82 */ /* 0x000e220000000800 */
[----:B------:R-:W1:Y:S07]  /*0090*/  LDCU.64 UR4, c[0x0][0x358] ;  /* 0x00006b00ff0477ac */ /* 0x000e6e0008000a00 */
[----:B------:R-:W0:Y:S02]  /*00a0*/  LDC.64 R2, c[0x0][0x3a8] ;  /* 0x0000ea00ff027b82 */ /* 0x000e240000000a00 */
[----:B0-----:R-:W-:-:S06]  /*00b0*/  IMAD.WIDE R2, R5, 0x8, R2 ;  /* 0x0000000805027825 */ /* 0x001fcc00078e0202 */
[----:B------:R-:W0:Y:S01]  /*00c0*/  LDC.64 R4, c[0x0][0x398] ;  /* 0x0000e600ff047b82 */ /* 0x000e220000000a00 */
[----:B-1----:R-:W2:Y:S01]  /*00d0*/  LDG.E.64 R2, desc[UR4][R2.64] ;  /* 0x0000000402027981 */ /* 0x002ea2000c1e1b00 */
[----:B0-----:R-:W-:-:S05]  /*00e0*/  IMAD.WIDE R4, R7, 0x8, R4 ;  /* 0x0000000807047825 */ /* 0x001fca00078e0204 */
[----:B--2---:R-:W-:Y:S01]  /*00f0*/  STG.E.64 desc[UR4][R4.64], R2 ;  /* 0x0000000204007986 */ /* 0x004fe2000c101b04 */
[----:B------:R-:W-:Y:S05]  /*0100*/  EXIT ;  /* 0x000000000000794d */ /* 0x000fea0003800000 */
.L_x_3:
        /* <DEDUP_REMOVED lines=15> */
.L_x_7:


//--------------------- .nv.shared.reserved.0     --------------------------
	.section	.nv.shared.reserved.0,"aw",@nobits
	.weak		__nv_reservedSMEM_offset_0_alias
	.size		__nv_reservedSMEM_offset_0_alias, 0, 64
	.other		__nv_reservedSMEM_offset_0_alias,@"STO_CUDA_RESERVED_SHARED STV_DEFAULT"
__nv_reservedSMEM_offset_0_alias:
	.zero		0
	.zero		64


//--------------------- .nv.constant0._Z9kernel_hziiiPdS_S_S_i --------------------------
	.section	.nv.constant0._Z9kernel_hziiiPdS_S_S_i,"a",@progbits
	.sectionflags	@""
	.align	4
.nv.constant0._Z9kernel_hziiiPdS_S_S_i:
	.zero		948


//--------------------- .nv.constant0._Z9kernel_exiiiPdS_S_S_i --------------------------
	.section	.nv.constant0._Z9kernel_exiiiPdS_S_S_i,"a",@progbits
	.sectionflags	@""
	.align	4
.nv.constant0._Z9kernel_exiiiPdS_S_S_i:
	.zero		948


//--------------------- .nv.constant0._Z9kernel_eyiiiPdS_S_S_i --------------------------
	.section	.nv.constant0._Z9kernel_eyiiiPdS_S_S_i,"a",@progbits
	.sectionflags	@""
	.align	4
.nv.constant0._Z9kernel_eyiiiPdS_S_S_i:
	.zero		948


//--------------------- .nv.constant0._Z12kernel_splatiiiPdS_S_S_i --------------------------
	.section	.nv.constant0._Z12kernel_splatiiiPdS_S_S_i,"a",@progbits
	.sectionflags	@""
	.align	4
.nv.constant0._Z12kernel_splatiiiPdS_S_S_i:
	.zero		948


//--------------------- SYMBOLS --------------------------

	.type		.nv.reservedSmem.offset0,@object
	.size		.nv.reservedSmem.offset0,0x4
